//
// Generated by NVIDIA NVVM Compiler
//
// Compiler Build ID: CL-36424714
// Cuda compilation tools, release 13.0, V13.0.88
// Based on NVVM 20.0.0
//

.version 9.0
.target sm_100
.address_size 64

	// .globl	_Z3mapffiPf
.extern .shared .align 16 .b8 sdata[];

.visible .entry _Z3mapffiPf(
	.param .f32 _Z3mapffiPf_param_0,
	.param .f32 _Z3mapffiPf_param_1,
	.param .u32 _Z3mapffiPf_param_2,
	.param .u64 .ptr .align 1 _Z3mapffiPf_param_3
)
{
	.reg .pred 	%p<4>;
	.reg .b32 	%r<7>;
	.reg .b32 	%f<18>;
	.reg .b64 	%rd<5>;

	ld.param.f32 	%f1, [_Z3mapffiPf_param_0];
	ld.param.f32 	%f2, [_Z3mapffiPf_param_1];
	ld.param.u32 	%r2, [_Z3mapffiPf_param_2];
	ld.param.u64 	%rd1, [_Z3mapffiPf_param_3];
	mov.u32 	%r3, %tid.x;
	mov.u32 	%r4, %ntid.x;
	mov.u32 	%r5, %ctaid.x;
	mad.lo.s32 	%r1, %r4, %r5, %r3;
	setp.lt.s32 	%p1, %r1, 1;
	setp.gt.s32 	%p2, %r1, %r2;
	and.pred  	%p3, %p1, %p2;
	@%p3 bra 	$L__BB0_2;
	cvta.to.global.u64 	%rd2, %rd1;
	cvt.rn.f32.s32 	%f3, %r1;
	fma.rn.f32 	%f4, %f2, %f3, %f1;
	add.s32 	%r6, %r1, -1;
	cvt.rn.f32.s32 	%f5, %r6;
	fma.rn.f32 	%f6, %f2, %f5, %f1;
	mul.f32 	%f7, %f4, %f4;
	mov.f32 	%f8, 0f3F800000;
	sub.f32 	%f9, %f8, %f7;
	sqrt.rn.f32 	%f10, %f9;
	mul.f32 	%f11, %f2, %f10;
	mul.f32 	%f12, %f6, %f6;
	sub.f32 	%f13, %f8, %f12;
	sqrt.rn.f32 	%f14, %f13;
	mul.f32 	%f15, %f2, %f14;
	mul.f32 	%f16, %f15, 0f3F000000;
	fma.rn.f32 	%f17, %f11, 0f3F000000, %f16;
	mul.wide.s32 	%rd3, %r1, 4;
	add.s64 	%rd4, %rd2, %rd3;
	st.global.f32 	[%rd4+-4], %f17;
$L__BB0_2:
	ret;

}
	// .globl	_Z19shmem_reduce_kernelPfPKf
.visible .entry _Z19shmem_reduce_kernelPfPKf(
	.param .u64 .ptr .align 1 _Z19shmem_reduce_kernelPfPKf_param_0,
	.param .u64 .ptr .align 1 _Z19shmem_reduce_kernelPfPKf_param_1
)
{
	.reg .pred 	%p<5>;
	.reg .b32 	%r<13>;
	.reg .b32 	%f<6>;
	.reg .b64 	%rd<9>;

	ld.param.u64 	%rd1, [_Z19shmem_reduce_kernelPfPKf_param_0];
	ld.param.u64 	%rd2, [_Z19shmem_reduce_kernelPfPKf_param_1];
	cvta.to.global.u64 	%rd3, %rd2;
	mov.u32 	%r1, %tid.x;
	mov.u32 	%r12, %ntid.x;
	mov.u32 	%r3, %ctaid.x;
	mad.lo.s32 	%r7, %r12, %r3, %r1;
	mul.wide.s32 	%rd4, %r7, 4;
	add.s64 	%rd5, %rd3, %rd4;
	ld.global.f32 	%f1, [%rd5];
	shl.b32 	%r8, %r1, 2;
	mov.u32 	%r9, sdata;
	add.s32 	%r4, %r9, %r8;
	st.shared.f32 	[%r4], %f1;
	bar.sync 	0;
	setp.lt.u32 	%p1, %r12, 2;
	@%p1 bra 	$L__BB1_4;
$L__BB1_1:
	shr.u32 	%r6, %r12, 1;
	setp.ge.u32 	%p2, %r1, %r6;
	@%p2 bra 	$L__BB1_3;
	shl.b32 	%r10, %r6, 2;
	add.s32 	%r11, %r4, %r10;
	ld.shared.f32 	%f2, [%r11];
	ld.shared.f32 	%f3, [%r4];
	add.f32 	%f4, %f2, %f3;
	st.shared.f32 	[%r4], %f4;
$L__BB1_3:
	bar.sync 	0;
	setp.gt.u32 	%p3, %r12, 3;
	mov.u32 	%r12, %r6;
	@%p3 bra 	$L__BB1_1;
$L__BB1_4:
	setp.ne.s32 	%p4, %r1, 0;
	@%p4 bra 	$L__BB1_6;
	ld.shared.f32 	%f5, [sdata];
	cvta.to.global.u64 	%rd6, %rd1;
	mul.wide.u32 	%rd7, %r3, 4;
	add.s64 	%rd8, %rd6, %rd7;
	st.global.f32 	[%rd8], %f5;
$L__BB1_6:
	ret;

}


// ===== COMPILED SASS (sm_100) =====

	.target	sm_100

	.elftype	@"ET_EXEC"


//--------------------- .note.nv.tkinfo           --------------------------
	.section	.note.nv.tkinfo,"",@"SHT_NOTE"
	.sectionflags	@"SHF_NOTE_NV_TKINFO"
	.tkinfo
        /*0018*/ 	.word	0x00000002
        /*0030*/ 	.string	""
        /*0030*/ 	.string	"ptxas"
        /*0030*/ 	.string	"Cuda compilation tools, release 13.0, V13.0.88"
        /*0030*/ 	.string	"Build cuda_13.0.r13.0/compiler.36424714_0"
        /*0030*/ 	.string	"-arch sm_100 -m 64 "



//--------------------- .note.nv.cuinfo           --------------------------
	.section	.note.nv.cuinfo,"",@"SHT_NOTE"
	.sectionflags	@"SHF_NOTE_NV_CUINFO"
        /*0018*/ 	.short	0x0002
        /*001a*/ 	.short	0x0064
        /*001c*/ 	.short	0x0082
	.zero		2


//--------------------- .nv.info                  --------------------------
	.section	.nv.info,"",@"SHT_CUDA_INFO"
	.align	4


	//----- nvinfo : EIATTR_REGCOUNT
	.align		4
        /*0000*/ 	.byte	0x04, 0x2f
        /*0002*/ 	.short	(.L_1 - .L_0)
	.align		4
.L_0:
        /*0004*/ 	.word	index@(_Z3mapffiPf)
        /*0008*/ 	.word	0x0000000e


	//----- nvinfo : EIATTR_FRAME_SIZE
	.align		4
.L_1:
        /*000c*/ 	.byte	0x04, 0x11
        /*000e*/ 	.short	(.L_3 - .L_2)
	.align		4
.L_2:
        /*0010*/ 	.word	index@($__internal_0_$__cuda_sm20_sqrt_rn_f32_slowpath)
        /*0014*/ 	.word	0x00000000


	//----- nvinfo : EIATTR_FRAME_SIZE
	.align		4
.L_3:
        /*0018*/ 	.byte	0x04, 0x11
        /*001a*/ 	.short	(.L_5 - .L_4)
	.align		4
.L_4:
        /*001c*/ 	.word	index@(_Z3mapffiPf)
        /*0020*/ 	.word	0x00000000


	//----- nvinfo : EIATTR_REGCOUNT
	.align		4
.L_5:
        /*0024*/ 	.byte	0x04, 0x2f
        /*0026*/ 	.short	(.L_7 - .L_6)
	.align		4
.L_6:
        /*0028*/ 	.word	index@(_Z19shmem_reduce_kernelPfPKf)
        /*002c*/ 	.word	0x0000000b


	//----- nvinfo : EIATTR_FRAME_SIZE
	.align		4
.L_7:
        /*0030*/ 	.byte	0x04, 0x11
        /*0032*/ 	.short	(.L_9 - .L_8)
	.align		4
.L_8:
        /*0034*/ 	.word	index@(_Z19shmem_reduce_kernelPfPKf)
        /*0038*/ 	.word	0x00000000


	//----- nvinfo : EIATTR_MIN_STACK_SIZE
	.align		4
.L_9:
        /*003c*/ 	.byte	0x04, 0x12
        /*003e*/ 	.short	(.L_11 - .L_10)
	.align		4
.L_10:
        /*0040*/ 	.word	index@(_Z19shmem_reduce_kernelPfPKf)
        /*0044*/ 	.word	0x00000000


	//----- nvinfo : EIATTR_MIN_STACK_SIZE
	.align		4
.L_11:
        /*0048*/ 	.byte	0x04, 0x12
        /*004a*/ 	.short	(.L_13 - .L_12)
	.align		4
.L_12:
        /*004c*/ 	.word	index@(_Z3mapffiPf)
        /*0050*/ 	.word	0x00000000
.L_13:


//--------------------- .nv.compat                --------------------------
	.section	.nv.compat,"",@"SHT_CUDA_COMPAT_INFO"
	.align	4
        /*0000*/ 	.byte	0x02, 0x09, 0x00, 0x00, 0x02, 0x02, 0x01, 0x00, 0x02, 0x05, 0x05, 0x00, 0x03, 0x07, 0x01, 0x01
        /*0010*/ 	.byte	0x02, 0x03, 0x00, 0x00, 0x02, 0x06, 0x01, 0x00, 0x04, 0x0b, 0x08, 0x00, 0x01, 0x00, 0x00, 0x00
        /*0020*/ 	.byte	0x00, 0x00, 0x00, 0x00


//--------------------- .nv.info._Z19shmem_reduce_kernelPfPKf --------------------------
	.section	.nv.info._Z19shmem_reduce_kernelPfPKf,"",@"SHT_CUDA_INFO"
	.sectionflags	@""
	.align	4


	//----- nvinfo : EIATTR_CUDA_API_VERSION
	.align		4
        /*0000*/ 	.byte	0x04, 0x37
        /*0002*/ 	.short	(.L_15 - .L_14)
.L_14:
        /*0004*/ 	.word	0x00000082


	//----- nvinfo : EIATTR_KPARAM_INFO
	.align		4
.L_15:
        /*0008*/ 	.byte	0x04, 0x17
        /*000a*/ 	.short	(.L_17 - .L_16)
.L_16:
        /*000c*/ 	.word	0x00000000
        /*0010*/ 	.short	0x0001
        /*0012*/ 	.short	0x0008
        /*0014*/ 	.byte	0x00, 0xf5, 0x21, 0x00


	//----- nvinfo : EIATTR_KPARAM_INFO
	.align		4
.L_17:
        /*0018*/ 	.byte	0x04, 0x17
        /*001a*/ 	.short	(.L_19 - .L_18)
.L_18:
        /*001c*/ 	.word	0x00000000
        /*0020*/ 	.short	0x0000
        /*0022*/ 	.short	0x0000
        /*0024*/ 	.byte	0x00, 0xf5, 0x21, 0x00


	//----- nvinfo : EIATTR_SPARSE_MMA_MASK
	.align		4
.L_19:
        /*0028*/ 	.byte	0x03, 0x50
        /*002a*/ 	.short	0x0000


	//----- nvinfo : EIATTR_MAXREG_COUNT
	.align		4
        /*002c*/ 	.byte	0x03, 0x1b
        /*002e*/ 	.short	0x00ff


	//----- nvinfo : EIATTR_NUM_BARRIERS
	.align		4
        /*0030*/ 	.byte	0x02, 0x4c
        /*0032*/ 	.byte	0x01
	.zero		1


	//----- nvinfo : EIATTR_MERCURY_ISA_VERSION
	.align		4
        /*0034*/ 	.byte	0x03, 0x5f
        /*0036*/ 	.short	0x0101


	//----- nvinfo : EIATTR_VRC_CTA_INIT_COUNT
	.align		4
        /*0038*/ 	.byte	0x02, 0x4a
	.zero		1
	.zero		1


	//----- nvinfo : EIATTR_EXIT_INSTR_OFFSETS
	.align		4
        /*003c*/ 	.byte	0x04, 0x1c
        /*003e*/ 	.short	(.L_21 - .L_20)


	//   ....[0]....
.L_20:
        /*0040*/ 	.word	0x000001e0


	//   ....[1]....
        /*0044*/ 	.word	0x00000260


	//----- nvinfo : EIATTR_CBANK_PARAM_SIZE
	.align		4
.L_21:
        /*0048*/ 	.byte	0x03, 0x19
        /*004a*/ 	.short	0x0010


	//----- nvinfo : EIATTR_PARAM_CBANK
	.align		4
        /*004c*/ 	.byte	0x04, 0x0a
        /*004e*/ 	.short	(.L_23 - .L_22)
	.align		4
.L_22:
        /*0050*/ 	.word	index@(.nv.constant0._Z19shmem_reduce_kernelPfPKf)
        /*0054*/ 	.short	0x0380
        /*0056*/ 	.short	0x0010


	//----- nvinfo : EIATTR_SW_WAR
	.align		4
.L_23:
        /*0058*/ 	.byte	0x04, 0x36
        /*005a*/ 	.short	(.L_25 - .L_24)
.L_24:
        /*005c*/ 	.word	0x00000008
.L_25:


//--------------------- .nv.info._Z3mapffiPf      --------------------------
	.section	.nv.info._Z3mapffiPf,"",@"SHT_CUDA_INFO"
	.sectionflags	@""
	.align	4


	//----- nvinfo : EIATTR_CUDA_API_VERSION
	.align		4
        /*0000*/ 	.byte	0x04, 0x37
        /*0002*/ 	.short	(.L_27 - .L_26)
.L_26:
        /*0004*/ 	.word	0x00000082


	//----- nvinfo : EIATTR_KPARAM_INFO
	.align		4
.L_27:
        /*0008*/ 	.byte	0x04, 0x17
        /*000a*/ 	.short	(.L_29 - .L_28)
.L_28:
        /*000c*/ 	.word	0x00000000
        /*0010*/ 	.short	0x0003
        /*0012*/ 	.short	0x0010
        /*0014*/ 	.byte	0x00, 0xf5, 0x21, 0x00


	//----- nvinfo : EIATTR_KPARAM_INFO
	.align		4
.L_29:
        /*0018*/ 	.byte	0x04, 0x17
        /*001a*/ 	.short	(.L_31 - .L_30)
.L_30:
        /*001c*/ 	.word	0x00000000
        /*0020*/ 	.short	0x0002
        /*0022*/ 	.short	0x0008
        /*0024*/ 	.byte	0x00, 0xf0, 0x11, 0x00


	//----- nvinfo : EIATTR_KPARAM_INFO
	.align		4
.L_31:
        /*0028*/ 	.byte	0x04, 0x17
        /*002a*/ 	.short	(.L_33 - .L_32)
.L_32:
        /*002c*/ 	.word	0x00000000
        /*0030*/ 	.short	0x0001
        /*0032*/ 	.short	0x0004
        /*0034*/ 	.byte	0x00, 0xf0, 0x11, 0x00


	//----- nvinfo : EIATTR_KPARAM_INFO
	.align		4
.L_33:
        /*0038*/ 	.byte	0x04, 0x17
        /*003a*/ 	.short	(.L_35 - .L_34)
.L_34:
        /*003c*/ 	.word	0x00000000
        /*0040*/ 	.short	0x0000
        /*0042*/ 	.short	0x0000
        /*0044*/ 	.byte	0x00, 0xf0, 0x11, 0x00


	//----- nvinfo : EIATTR_SPARSE_MMA_MASK
	.align		4
.L_35:
        /*0048*/ 	.byte	0x03, 0x50
        /*004a*/ 	.short	0x0000


	//----- nvinfo : EIATTR_MAXREG_COUNT
	.align		4
        /*004c*/ 	.byte	0x03, 0x1b
        /*004e*/ 	.short	0x00ff


	//----- nvinfo : EIATTR_MERCURY_ISA_VERSION
	.align		4
        /*0050*/ 	.byte	0x03, 0x5f
        /*0052*/ 	.short	0x0101


	//----- nvinfo : EIATTR_VRC_CTA_INIT_COUNT
	.align		4
        /*0054*/ 	.byte	0x02, 0x4a
	.zero		1
	.zero		1


	//----- nvinfo : EIATTR_EXIT_INSTR_OFFSETS
	.align		4
        /*0058*/ 	.byte	0x04, 0x1c
        /*005a*/ 	.short	(.L_37 - .L_36)


	//   ....[0]....
.L_36:
        /*005c*/ 	.word	0x00000080


	//   ....[1]....
        /*0060*/ 	.word	0x00000380


	//----- nvinfo : EIATTR_CRS_STACK_SIZE
	.align		4
.L_37:
        /*0064*/ 	.byte	0x04, 0x1e
        /*0066*/ 	.short	(.L_39 - .L_38)
.L_38:
        /*0068*/ 	.word	0x00000000


	//----- nvinfo : EIATTR_CBANK_PARAM_SIZE
	.align		4
.L_39:
        /*006c*/ 	.byte	0x03, 0x19
        /*006e*/ 	.short	0x0018


	//----- nvinfo : EIATTR_PARAM_CBANK
	.align		4
        /*0070*/ 	.byte	0x04, 0x0a
        /*0072*/ 	.short	(.L_41 - .L_40)
	.align		4
.L_40:
        /*0074*/ 	.word	index@(.nv.constant0._Z3mapffiPf)
        /*0078*/ 	.short	0x0380
        /*007a*/ 	.short	0x0018


	//----- nvinfo : EIATTR_SW_WAR
	.align		4
.L_41:
        /*007c*/ 	.byte	0x04, 0x36
        /*007e*/ 	.short	(.L_43 - .L_42)
.L_42:
        /*0080*/ 	.word	0x00000008
.L_43:


//--------------------- .nv.callgraph             --------------------------
	.section	.nv.callgraph,"",@"SHT_CUDA_CALLGRAPH"
	.align	4
	.sectionentsize	8
	.align		4
        /*0000*/ 	.word	0x00000000
	.align		4
        /*0004*/ 	.word	0xffffffff
	.align		4
        /*0008*/ 	.word	0x00000000
	.align		4
        /*000c*/ 	.word	0xfffffffe
	.align		4
        /*0010*/ 	.word	0x00000000
	.align		4
        /*0014*/ 	.word	0xfffffffd
	.align		4
        /*0018*/ 	.word	0x00000000
	.align		4
        /*001c*/ 	.word	0xfffffffc


//--------------------- .text._Z19shmem_reduce_kernelPfPKf --------------------------
	.section	.text._Z19shmem_reduce_kernelPfPKf,"ax",@progbits
	.align	128
        .global         _Z19shmem_reduce_kernelPfPKf
        .type           _Z19shmem_reduce_kernelPfPKf,@function
        .size           _Z19shmem_reduce_kernelPfPKf,(.L_x_13 - _Z19shmem_reduce_kernelPfPKf)
        .other          _Z19shmem_reduce_kernelPfPKf,@"STO_CUDA_ENTRY STV_DEFAULT"
_Z19shmem_reduce_kernelPfPKf:
.text._Z19shmem_reduce_kernelPfPKf:
[----:B------:R-:W-:Y:S01]  /*0000*/  LDC R1, c[0x0][0x37c] ;  /* 0x0000df00ff017b82 */ /* 0x000fe20000000800 */
[----:B------:R-:W0:Y:S07]  /*0010*/  S2R R6, SR_TID.X ;  /* 0x0000000000067919 */ /* 0x000e2e0000002100 */
[----:B------:R-:W1:Y:S01]  /*0020*/  LDC.64 R2, c[0x0][0x388] ;  /* 0x0000e200ff027b82 */ /* 0x000e620000000a00 */
[----:B------:R-:W0:Y:S01]  /*0030*/  LDCU UR8, c[0x0][0x360] ;  /* 0x00006c00ff0877ac */ /* 0x000e220008000800 */
[----:B------:R-:W0:Y:S01]  /*0040*/  S2R R7, SR_CTAID.X ;  /* 0x0000000000077919 */ /* 0x000e220000002500 */
[----:B------:R-:W2:Y:S01]  /*0050*/  LDCU.64 UR6, c[0x0][0x358] ;  /* 0x00006b00ff0677ac */ /* 0x000ea20008000a00 */
[----:B0-----:R-:W-:-:S04]  /*0060*/  IMAD R5, R7, UR8, R6 ;  /* 0x0000000807057c24 */ /* 0x001fc8000f8e0206 */
[----:B-1----:R-:W-:-:S06]  /*0070*/  IMAD.WIDE R2, R5, 0x4, R2 ;  /* 0x0000000405027825 */ /* 0x002fcc00078e0202 */
[----:B--2---:R-:W2:Y:S01]  /*0080*/  LDG.E R2, desc[UR6][R2.64] ;  /* 0x0000000602027981 */ /* 0x004ea2000c1e1900 */
[----:B------:R-:W0:Y:S01]  /*0090*/  S2UR UR5, SR_CgaCtaId ;  /* 0x00000000000579c3 */ /* 0x000e220000008800 */
[----:B------:R-:W-:Y:S01]  /*00a0*/  UMOV UR4, 0x400 ;  /* 0x0000040000047882 */ /* 0x000fe20000000000 */
[----:B------:R-:W-:Y:S01]  /*00b0*/  UISETP.GE.U32.AND UP0, UPT, UR8, 0x2, UPT ;  /* 0x000000020800788c */ /* 0x000fe2000bf06070 */
[----:B------:R-:W-:Y:S01]  /*00c0*/  ISETP.NE.AND P0, PT, R6, RZ, PT ;  /* 0x000000ff0600720c */ /* 0x000fe20003f05270 */
[----:B0-----:R-:W-:-:S06]  /*00d0*/  ULEA UR4, UR5, UR4, 0x18 ;  /* 0x0000000405047291 */ /* 0x001fcc000f8ec0ff */
[----:B------:R-:W-:-:S05]  /*00e0*/  LEA R5, R6, UR4, 0x2 ;  /* 0x0000000406057c11 */ /* 0x000fca000f8e10ff */
[----:B--2---:R0:W-:Y:S01]  /*00f0*/  STS [R5], R2 ;  /* 0x0000000205007388 */ /* 0x0041e20000000800 */
[----:B------:R-:W-:Y:S06]  /*0100*/  BAR.SYNC.DEFER_BLOCKING 0x0 ;  /* 0x0000000000007b1d */ /* 0x000fec0000010000 */
[----:B------:R-:W-:Y:S05]  /*0110*/  BRA.U !UP0, `(.L_x_0) ;  /* 0x0000000108307547 */ /* 0x000fea000b800000 */
[----:B------:R-:W-:-:S07]  /*0120*/  IMAD.U32 R0, RZ, RZ, UR8 ;  /* 0x00000008ff007e24 */ /* 0x000fce000f8e00ff */
.L_x_1:
[----:B------:R-:W-:-:S04]  /*0130*/  SHF.R.U32.HI R8, RZ, 0x1, R0 ;  /* 0x00000001ff087819 */ /* 0x000fc80000011600 */
[----:B------:R-:W-:-:S13]  /*0140*/  ISETP.GE.U32.AND P1, PT, R6, R8, PT ;  /* 0x000000080600720c */ /* 0x000fda0003f26070 */
[----:B0-----:R-:W-:Y:S01]  /*0150*/  @!P1 LEA R2, R8, R5, 0x2 ;  /* 0x0000000508029211 */ /* 0x001fe200078e10ff */
[----:B------:R-:W-:Y:S05]  /*0160*/  @!P1 LDS R3, [R5] ;  /* 0x0000000005039984 */ /* 0x000fea0000000800 */
[----:B------:R-:W0:Y:S02]  /*0170*/  @!P1 LDS R2, [R2] ;  /* 0x0000000002029984 */ /* 0x000e240000000800 */
[----:B0-----:R-:W-:-:S05]  /*0180*/  @!P1 FADD R4, R2, R3 ;  /* 0x0000000302049221 */ /* 0x001fca0000000000 */
[----:B------:R1:W-:Y:S01]  /*0190*/  @!P1 STS [R5], R4 ;  /* 0x0000000405009388 */ /* 0x0003e20000000800 */
[----:B------:R-:W-:Y:S01]  /*01a0*/  BAR.SYNC.DEFER_BLOCKING 0x0 ;  /* 0x0000000000007b1d */ /* 0x000fe20000010000 */
[----:B------:R-:W-:Y:S01]  /*01b0*/  ISETP.GT.U32.AND P1, PT, R0, 0x3, PT ;  /* 0x000000030000780c */ /* 0x000fe20003f24070 */
[----:B------:R-:W-:-:S12]  /*01c0*/  IMAD.MOV.U32 R0, RZ, RZ, R8 ;  /* 0x000000ffff007224 */ /* 0x000fd800078e0008 */
[----:B-1----:R-:W-:Y:S05]  /*01d0*/  @P1 BRA `(.L_x_1) ;  /* 0xfffffffc00d41947 */ /* 0x002fea000383ffff */
.L_x_0:
[----:B------:R-:W-:Y:S05]  /*01e0*/  @P0 EXIT ;  /* 0x000000000000094d */ /* 0x000fea0003800000 */
[----:B------:R-:W1:Y:S01]  /*01f0*/  S2UR UR5, SR_CgaCtaId ;  /* 0x00000000000579c3 */ /* 0x000e620000008800 */
[----:B------:R-:W-:-:S07]  /*0200*/  UMOV UR4, 0x400 ;  /* 0x0000040000047882 */ /* 0x000fce0000000000 */
[----:B0-----:R-:W0:Y:S01]  /*0210*/  LDC.64 R2, c[0x0][0x380] ;  /* 0x0000e000ff027b82 */ /* 0x001e220000000a00 */
[----:B-1----:R-:W-:Y:S01]  /*0220*/  ULEA UR4, UR5, UR4, 0x18 ;  /* 0x0000000405047291 */ /* 0x002fe2000f8ec0ff */
[----:B0-----:R-:W-:-:S08]  /*0230*/  IMAD.WIDE.U32 R2, R7, 0x4, R2 ;  /* 0x0000000407027825 */ /* 0x001fd000078e0002 */
[----:B------:R-:W0:Y:S04]  /*0240*/  LDS R5, [UR4] ;  /* 0x00000004ff057984 */ /* 0x000e280008000800 */
[----:B0-----:R-:W-:Y:S01]  /*0250*/  STG.E desc[UR6][R2.64], R5 ;  /* 0x0000000502007986 */ /* 0x001fe2000c101906 */
[----:B------:R-:W-:Y:S05]  /*0260*/  EXIT ;  /* 0x000000000000794d */ /* 0x000fea0003800000 */
.L_x_2:
[----:B------:R-:W-:-:S00]  /*0270*/  BRA `(.L_x_2) ;  /* 0xfffffffc00fc7947 */ /* 0x000fc0000383ffff */
[----:B------:R-:W-:-:S00]  /*0280*/  NOP ;  /* 0x0000000000007918 */ /* 0x000fc00000000000 */
[----:B------:R-:W-:-:S00]  /*0290*/  NOP ;  /* 0x0000000000007918 */ /* 0x000fc00000000000 */
[----:B------:R-:W-:-:S00]  /*02a0*/  NOP ;  /* 0x0000000000007918 */ /* 0x000fc00000000000 */
[----:B------:R-:W-:-:S00]  /*02b0*/  NOP ;  /* 0x0000000000007918 */ /* 0x000fc00000000000 */
[----:B------:R-:W-:-:S00]  /*02c0*/  NOP ;  /* 0x0000000000007918 */ /* 0x000fc00000000000 */
[----:B------:R-:W-:-:S00]  /*02d0*/  NOP ;  /* 0x0000000000007918 */ /* 0x000fc00000000000 */
[----:B------:R-:W-:-:S00]  /*02e0*/  NOP ;  /* 0x0000000000007918 */ /* 0x000fc00000000000 */
[----:B------:R-:W-:-:S00]  /*02f0*/  NOP ;  /* 0x0000000000007918 */ /* 0x000fc00000000000 */
.L_x_13:


//--------------------- .text._Z3mapffiPf         --------------------------
	.section	.text._Z3mapffiPf,"ax",@progbits
	.align	128
        .global         _Z3mapffiPf
        .type           _Z3mapffiPf,@function
        .size           _Z3mapffiPf,(.L_x_12 - _Z3mapffiPf)
        .other          _Z3mapffiPf,@"STO_CUDA_ENTRY STV_DEFAULT"
_Z3mapffiPf:
.text._Z3mapffiPf:
[----:B------:R-:W-:Y:S01]  /*0000*/  LDC R1, c[0x0][0x37c] ;  /* 0x0000df00ff017b82 */ /* 0x000fe20000000800 */
[----:B------:R-:W0:Y:S01]  /*0010*/  S2R R2, SR_TID.X ;  /* 0x0000000000027919 */ /* 0x000e220000002100 */
[----:B------:R-:W0:Y:S01]  /*0020*/  LDCU UR4, c[0x0][0x360] ;  /* 0x00006c00ff0477ac */ /* 0x000e220008000800 */
[----:B------:R-:W0:Y:S01]  /*0030*/  S2R R3, SR_CTAID.X ;  /* 0x0000000000037919 */ /* 0x000e220000002500 */
[----:B------:R-:W1:Y:S01]  /*0040*/  LDCU UR5, c[0x0][0x388] ;  /* 0x00007100ff0577ac */ /* 0x000e620008000800 */
[----:B0-----:R-:W-:-:S05]  /*0050*/  IMAD R2, R3, UR4, R2 ;  /* 0x0000000403027c24 */ /* 0x001fca000f8e0202 */
[C---:B-1----:R-:W-:Y:S02]  /*0060*/  ISETP.GT.AND P0, PT, R2.reuse, UR5, PT ;  /* 0x0000000502007c0c */ /* 0x042fe4000bf04270 */
[----:B------:R-:W-:-:S13]  /*0070*/  ISETP.LT.AND P1, PT, R2, 0x1, PT ;  /* 0x000000010200780c */ /* 0x000fda0003f21270 */
[----:B------:R-:W-:Y:S05]  /*0080*/  @P0 EXIT P1 ;  /* 0x000000000000094d */ /* 0x000fea0000800000 */
[----:B------:R-:W0:Y:S01]  /*0090*/  LDC.64 R6, c[0x0][0x380] ;  /* 0x0000e000ff067b82 */ /* 0x000e220000000a00 */
[----:B------:R-:W-:Y:S01]  /*00a0*/  I2FP.F32.S32 R3, R2 ;  /* 0x0000000200037245 */ /* 0x000fe20000201400 */
[----:B------:R-:W-:Y:S01]  /*00b0*/  BSSY.RECONVERGENT B0, `(.L_x_3) ;  /* 0x0000014000007945 */ /* 0x000fe20003800200 */
[----:B------:R-:W-:-:S03]  /*00c0*/  IADD3 R0, PT, PT, R2, -0x1, RZ ;  /* 0xffffffff02007810 */ /* 0x000fc60007ffe0ff */
[----:B0-----:R-:W-:-:S04]  /*00d0*/  FFMA R3, R3, R7, R6 ;  /* 0x0000000703037223 */ /* 0x001fc80000000006 */
[----:B------:R-:W-:-:S04]  /*00e0*/  FFMA R4, -R3, R3, 1 ;  /* 0x3f80000003047423 */ /* 0x000fc80000000103 */
[----:B------:R0:W1:Y:S01]  /*00f0*/  MUFU.RSQ R5, R4 ;  /* 0x0000000400057308 */ /* 0x0000620000001400 */
[----:B------:R-:W-:-:S04]  /*0100*/  IADD3 R3, PT, PT, R4, -0xd000000, RZ ;  /* 0xf300000004037810 */ /* 0x000fc80007ffe0ff */
[----:B------:R-:W-:Y:S02]  /*0110*/  ISETP.GT.U32.AND P0, PT, R3, 0x727fffff, PT ;  /* 0x727fffff0300780c */ /* 0x000fe40003f04070 */
[----:B------:R-:W-:-:S05]  /*0120*/  I2FP.F32.S32 R3, R0 ;  /* 0x0000000000037245 */ /* 0x000fca0000201400 */
[----:B------:R-:W-:-:S06]  /*0130*/  FFMA R3, R3, R7, R6 ;  /* 0x0000000703037223 */ /* 0x000fcc0000000006 */
[----:B01----:R-:W-:Y:S05]  /*0140*/  @!P0 BRA `(.L_x_4) ;  /* 0x0000000000188947 */ /* 0x003fea0003800000 */
[----:B------:R-:W-:Y:S01]  /*0150*/  BSSY.RECONVERGENT B1, `(.L_x_5) ;  /* 0x0000004000017945 */ /* 0x000fe20003800200 */
[----:B------:R-:W-:Y:S02]  /*0160*/  MOV R0, R4 ;  /* 0x0000000400007202 */ /* 0x000fe40000000f00 */
[----:B------:R-:W-:-:S07]  /*0170*/  MOV R9, 0x190 ;  /* 0x0000019000097802 */ /* 0x000fce0000000f00 */
[----:B------:R-:W-:Y:S05]  /*0180*/  CALL.REL.NOINC `($__internal_0_$__cuda_sm20_sqrt_rn_f32_slowpath) ;  /* 0x0000000000807944 */ /* 0x000fea0003c00000 */
[----:B------:R-:W-:Y:S05]  /*0190*/  BSYNC.RECONVERGENT B1 ;  /* 0x0000000000017941 */ /* 0x000fea0003800200 */
.L_x_5:
[----:B------:R-:W-:Y:S05]  /*01a0*/  BRA `(.L_x_6) ;  /* 0x0000000000107947 */ /* 0x000fea0003800000 */
.L_x_4:
[----:B------:R-:W-:Y:S01]  /*01b0*/  FMUL.FTZ R7, R4, R5 ;  /* 0x0000000504077220 */ /* 0x000fe20000410000 */
[----:B------:R-:W-:-:S03]  /*01c0*/  FMUL.FTZ R5, R5, 0.5 ;  /* 0x3f00000005057820 */ /* 0x000fc60000410000 */
[----:B------:R-:W-:-:S04]  /*01d0*/  FFMA R0, -R7, R7, R4 ;  /* 0x0000000707007223 */ /* 0x000fc80000000104 */
[----:B------:R-:W-:-:S07]  /*01e0*/  FFMA R0, R0, R5, R7 ;  /* 0x0000000500007223 */ /* 0x000fce0000000007 */
.L_x_6:
[----:B------:R-:W-:Y:S05]  /*01f0*/  BSYNC.RECONVERGENT B0 ;  /* 0x0000000000007941 */ /* 0x000fea0003800200 */
.L_x_3:
[----:B------:R-:W-:Y:S01]  /*0200*/  FFMA R3, -R3, R3, 1 ;  /* 0x3f80000003037423 */ /* 0x000fe20000000103 */
[----:B------:R-:W0:Y:S01]  /*0210*/  LDCU UR6, c[0x0][0x384] ;  /* 0x00007080ff0677ac */ /* 0x000e220008000800 */
[----:B------:R-:W-:Y:S02]  /*0220*/  BSSY.RECONVERGENT B0, `(.L_x_7) ;  /* 0x000000f000007945 */ /* 0x000fe40003800200 */
[----:B------:R1:W2:Y:S01]  /*0230*/  MUFU.RSQ R4, R3 ;  /* 0x0000000300047308 */ /* 0x0002a20000001400 */
[----:B------:R-:W-:Y:S01]  /*0240*/  IADD3 R5, PT, PT, R3, -0xd000000, RZ ;  /* 0xf300000003057810 */ /* 0x000fe20007ffe0ff */
[----:B------:R-:W3:Y:S03]  /*0250*/  LDCU.64 UR4, c[0x0][0x358] ;  /* 0x00006b00ff0477ac */ /* 0x000ee60008000a00 */
[----:B------:R-:W-:Y:S01]  /*0260*/  ISETP.GT.U32.AND P0, PT, R5, 0x727fffff, PT ;  /* 0x727fffff0500780c */ /* 0x000fe20003f04070 */
[----:B0-----:R-:W-:-:S12]  /*0270*/  FMUL R11, R0, UR6 ;  /* 0x00000006000b7c20 */ /* 0x001fd80008400000 */
[----:B-12---:R-:W-:Y:S05]  /*0280*/  @!P0 BRA `(.L_x_8) ;  /* 0x0000000000108947 */ /* 0x006fea0003800000 */
[----:B------:R-:W-:Y:S02]  /*0290*/  MOV R0, R3 ;  /* 0x0000000300007202 */ /* 0x000fe40000000f00 */
[----:B------:R-:W-:-:S07]  /*02a0*/  MOV R9, 0x2c0 ;  /* 0x000002c000097802 */ /* 0x000fce0000000f00 */
[----:B---3--:R-:W-:Y:S05]  /*02b0*/  CALL.REL.NOINC `($__internal_0_$__cuda_sm20_sqrt_rn_f32_slowpath) ;  /* 0x0000000000347944 */ /* 0x008fea0003c00000 */
[----:B------:R-:W-:Y:S05]  /*02c0*/  BRA `(.L_x_9) ;  /* 0x0000000000107947 */ /* 0x000fea0003800000 */
.L_x_8:
[----:B------:R-:W-:Y:S01]  /*02d0*/  FMUL.FTZ R0, R3, R4 ;  /* 0x0000000403007220 */ /* 0x000fe20000410000 */
[----:B------:R-:W-:-:S03]  /*02e0*/  FMUL.FTZ R4, R4, 0.5 ;  /* 0x3f00000004047820 */ /* 0x000fc60000410000 */
[----:B------:R-:W-:-:S04]  /*02f0*/  FFMA R3, -R0, R0, R3 ;  /* 0x0000000000037223 */ /* 0x000fc80000000103 */
[----:B------:R-:W-:-:S07]  /*0300*/  FFMA R0, R3, R4, R0 ;  /* 0x0000000403007223 */ /* 0x000fce0000000000 */
.L_x_9:
[----:B---3--:R-:W-:Y:S05]  /*0310*/  BSYNC.RECONVERGENT B0 ;  /* 0x0000000000007941 */ /* 0x008fea0003800200 */
.L_x_7:
[----:B------:R-:W0:Y:S01]  /*0320*/  LDC.64 R4, c[0x0][0x390] ;  /* 0x0000e400ff047b82 */ /* 0x000e220000000a00 */
[----:B------:R-:W1:Y:S02]  /*0330*/  LDCU UR6, c[0x0][0x384] ;  /* 0x00007080ff0677ac */ /* 0x000e640008000800 */
[----:B-1----:R-:W-:Y:S01]  /*0340*/  FMUL.D2 R0, R0, UR6 ;  /* 0x0000000600007c20 */ /* 0x002fe20008300000 */
[----:B0-----:R-:W-:-:S04]  /*0350*/  IMAD.WIDE R2, R2, 0x4, R4 ;  /* 0x0000000402027825 */ /* 0x001fc800078e0204 */
[----:B------:R-:W-:-:S05]  /*0360*/  FFMA R5, R11, 0.5, R0 ;  /* 0x3f0000000b057823 */ /* 0x000fca0000000000 */
[----:B------:R-:W-:Y:S01]  /*0370*/  STG.E desc[UR4][R2.64+-0x4], R5 ;  /* 0xfffffc0502007986 */ /* 0x000fe2000c101904 */
[----:B------:R-:W-:Y:S05]  /*0380*/  EXIT ;  /* 0x000000000000794d */ /* 0x000fea0003800000 */
        .weak           $__internal_0_$__cuda_sm20_sqrt_rn_f32_slowpath
        .type           $__internal_0_$__cuda_sm20_sqrt_rn_f32_slowpath,@function
        .size           $__internal_0_$__cuda_sm20_sqrt_rn_f32_slowpath,(.L_x_12 - $__internal_0_$__cuda_sm20_sqrt_rn_f32_slowpath)
$__internal_0_$__cuda_sm20_sqrt_rn_f32_slowpath:
[----:B------:R-:W-:-:S13]  /*0390*/  LOP3.LUT P0, RZ, R0, 0x7fffffff, RZ, 0xc0, !PT ;  /* 0x7fffffff00ff7812 */ /* 0x000fda000780c0ff */
[----:B------:R-:W-:Y:S01]  /*03a0*/  @!P0 MOV R4, R0 ;  /* 0x0000000000048202 */ /* 0x000fe20000000f00 */
[----:B------:R-:W-:Y:S06]  /*03b0*/  @!P0 BRA `(.L_x_10) ;  /* 0x0000000000408947 */ /* 0x000fec0003800000 */
[----:B------:R-:W-:-:S13]  /*03c0*/  FSETP.GEU.FTZ.AND P0, PT, R0, RZ, PT ;  /* 0x000000ff0000720b */ /* 0x000fda0003f1e000 */
[----:B------:R-:W-:Y:S01]  /*03d0*/  @!P0 MOV R4, 0x7fffffff ;  /* 0x7fffffff00048802 */ /* 0x000fe20000000f00 */
[----:B------:R-:W-:Y:S06]  /*03e0*/  @!P0 BRA `(.L_x_10) ;  /* 0x0000000000348947 */ /* 0x000fec0003800000 */
[----:B------:R-:W-:-:S13]  /*03f0*/  FSETP.GTU.FTZ.AND P0, PT, |R0|, +INF , PT ;  /* 0x7f8000000000780b */ /* 0x000fda0003f1c200 */
[----:B------:R-:W-:Y:S01]  /*0400*/  @P0 FADD.FTZ R4, R0, 1 ;  /* 0x3f80000000040421 */ /* 0x000fe20000010000 */
[----:B------:R-:W-:Y:S06]  /*0410*/  @P0 BRA `(.L_x_10) ;  /* 0x0000000000280947 */ /* 0x000fec0003800000 */
[----:B------:R-:W-:-:S13]  /*0420*/  FSETP.NEU.FTZ.AND P0, PT, |R0|, +INF , PT ;  /* 0x7f8000000000780b */ /* 0x000fda0003f1d200 */
[----:B------:R-:W-:-:S04]  /*0430*/  @P0 FFMA R5, R0, 1.84467440737095516160e+19, RZ ;  /* 0x5f80000000050823 */ /* 0x000fc800000000ff */
[----:B------:R-:W0:Y:S02]  /*0440*/  @P0 MUFU.RSQ R4, R5 ;  /* 0x0000000500040308 */ /* 0x000e240000001400 */
[----:B0-----:R-:W-:Y:S01]  /*0450*/  @P0 FMUL.FTZ R6, R5, R4 ;  /* 0x0000000405060220 */ /* 0x001fe20000410000 */
[----:B------:R-:W-:Y:S01]  /*0460*/  @P0 FMUL.FTZ R8, R4, 0.5 ;  /* 0x3f00000004080820 */ /* 0x000fe20000410000 */
[----:B------:R-:W-:Y:S02]  /*0470*/  @!P0 MOV R4, R0 ;  /* 0x0000000000048202 */ /* 0x000fe40000000f00 */
[----:B------:R-:W-:-:S04]  /*0480*/  @P0 FADD.FTZ R7, -R6, -RZ ;  /* 0x800000ff06070221 */ /* 0x000fc80000010100 */
[----:B------:R-:W-:-:S04]  /*0490*/  @P0 FFMA R7, R6, R7, R5 ;  /* 0x0000000706070223 */ /* 0x000fc80000000005 */
[----:B------:R-:W-:-:S04]  /*04a0*/  @P0 FFMA R7, R7, R8, R6 ;  /* 0x0000000807070223 */ /* 0x000fc80000000006 */
[----:B------:R-:W-:-:S07]  /*04b0*/  @P0 FMUL.FTZ R4, R7, 2.3283064365386962891e-10 ;  /* 0x2f80000007040820 */ /* 0x000fce0000410000 */
.L_x_10:
[----:B------:R-:W-:Y:S01]  /*04c0*/  HFMA2 R5, -RZ, RZ, 0, 0 ;  /* 0x00000000ff057431 */ /* 0x000fe200000001ff */
[----:B------:R-:W-:Y:S02]  /*04d0*/  MOV R0, R4 ;  /* 0x0000000400007202 */ /* 0x000fe40000000f00 */
[----:B------:R-:W-:-:S04]  /*04e0*/  MOV R4, R9 ;  /* 0x0000000900047202 */ /* 0x000fc80000000f00 */
[----:B------:R-:W-:Y:S05]  /*04f0*/  RET.REL.NODEC R4 `(_Z3mapffiPf) ;  /* 0xfffffff804c07950 */ /* 0x000fea0003c3ffff */
.L_x_11:
        /* <DEDUP_REMOVED lines=16> */
.L_x_12:


//--------------------- .nv.shared._Z19shmem_reduce_kernelPfPKf --------------------------
	.section	.nv.shared._Z19shmem_reduce_kernelPfPKf,"aw",@nobits
	.sectionflags	@""
	.align	16
	.zero		1024


//--------------------- .nv.shared.reserved.0     --------------------------
	.section	.nv.shared.reserved.0,"aw",@nobits
	.weak		__nv_reservedSMEM_offset_0_alias
	.size		__nv_reservedSMEM_offset_0_alias, 0, 64
	.other		__nv_reservedSMEM_offset_0_alias,@"STO_CUDA_RESERVED_SHARED STV_DEFAULT"
__nv_reservedSMEM_offset_0_alias:
	.zero		0
	.zero		64


//--------------------- .nv.shared._Z3mapffiPf    --------------------------
	.section	.nv.shared._Z3mapffiPf,"aw",@nobits
	.sectionflags	@""
	.align	16
	.zero		1024


//--------------------- .nv.constant0._Z19shmem_reduce_kernelPfPKf --------------------------
	.section	.nv.constant0._Z19shmem_reduce_kernelPfPKf,"a",@progbits
	.sectionflags	@""
	.align	4
.nv.constant0._Z19shmem_reduce_kernelPfPKf:
	.zero		912


//--------------------- .nv.constant0._Z3mapffiPf --------------------------
	.section	.nv.constant0._Z3mapffiPf,"a",@progbits
	.sectionflags	@""
	.align	4
.nv.constant0._Z3mapffiPf:
	.zero		920


//--------------------- SYMBOLS --------------------------

	.type		.nv.reservedSmem.offset0,@object
	.size		.nv.reservedSmem.offset0,0x4
	.type		.nv.reservedSmem.cap,@object
	.size		.nv.reservedSmem.cap,0x4
